//
// Generated by NVIDIA NVVM Compiler
//
// Compiler Build ID: CL-36424714
// Cuda compilation tools, release 13.0, V13.0.88
// Based on NVVM 20.0.0
//

.version 9.0
.target sm_100
.address_size 64

	// .globl	_Z12rfftshiftc2dPfiii

.visible .entry _Z12rfftshiftc2dPfiii(
	.param .u64 .ptr .align 1 _Z12rfftshiftc2dPfiii_param_0,
	.param .u32 _Z12rfftshiftc2dPfiii_param_1,
	.param .u32 _Z12rfftshiftc2dPfiii_param_2,
	.param .u32 _Z12rfftshiftc2dPfiii_param_3
)
{
	.reg .pred 	%p<6>;
	.reg .b32 	%r<32>;
	.reg .b32 	%f<4>;
	.reg .b64 	%rd<5>;

	ld.param.u64 	%rd1, [_Z12rfftshiftc2dPfiii_param_0];
	ld.param.u32 	%r4, [_Z12rfftshiftc2dPfiii_param_1];
	ld.param.u32 	%r6, [_Z12rfftshiftc2dPfiii_param_2];
	ld.param.u32 	%r7, [_Z12rfftshiftc2dPfiii_param_3];
	mov.u32 	%r8, %ntid.x;
	mov.u32 	%r9, %ctaid.x;
	mov.u32 	%r10, %tid.x;
	mad.lo.s32 	%r1, %r8, %r9, %r10;
	mov.u32 	%r11, %ntid.y;
	mov.u32 	%r12, %ctaid.y;
	mov.u32 	%r13, %tid.y;
	mad.lo.s32 	%r14, %r11, %r12, %r13;
	mov.u32 	%r15, %ntid.z;
	mov.u32 	%r16, %ctaid.z;
	mov.u32 	%r17, %tid.z;
	mad.lo.s32 	%r3, %r15, %r16, %r17;
	setp.ge.s32 	%p1, %r1, %r4;
	setp.ge.s32 	%p2, %r14, %r6;
	or.pred  	%p3, %p1, %p2;
	setp.ge.s32 	%p4, %r3, %r7;
	or.pred  	%p5, %p3, %p4;
	@%p5 bra 	$L__BB0_2;
	cvta.to.global.u64 	%rd2, %rd1;
	add.s32 	%r18, %r1, 1;
	shr.u32 	%r19, %r18, 31;
	add.s32 	%r20, %r18, %r19;
	and.b32  	%r21, %r20, 2147483646;
	sub.s32 	%r22, %r18, %r21;
	shl.b32 	%r23, %r22, 1;
	sub.s32 	%r24, 1, %r23;
	shl.b32 	%r25, %r14, 1;
	not.b32 	%r26, %r25;
	and.b32  	%r27, %r26, 2;
	sub.s32 	%r28, 1, %r27;
	mul.lo.s32 	%r29, %r24, %r28;
	cvt.rn.f32.s32 	%f1, %r29;
	mad.lo.s32 	%r30, %r6, %r3, %r14;
	mad.lo.s32 	%r31, %r30, %r4, %r1;
	mul.wide.s32 	%rd3, %r31, 4;
	add.s64 	%rd4, %rd2, %rd3;
	ld.global.f32 	%f2, [%rd4];
	mul.f32 	%f3, %f2, %f1;
	st.global.f32 	[%rd4], %f3;
$L__BB0_2:
	ret;

}
	// .globl	_Z13irfftshiftc2dP6float2iii
.visible .entry _Z13irfftshiftc2dP6float2iii(
	.param .u64 .ptr .align 1 _Z13irfftshiftc2dP6float2iii_param_0,
	.param .u32 _Z13irfftshiftc2dP6float2iii_param_1,
	.param .u32 _Z13irfftshiftc2dP6float2iii_param_2,
	.param .u32 _Z13irfftshiftc2dP6float2iii_param_3
)
{
	.reg .pred 	%p<6>;
	.reg .b32 	%r<32>;
	.reg .b32 	%f<6>;
	.reg .b64 	%rd<5>;

	ld.param.u64 	%rd1, [_Z13irfftshiftc2dP6float2iii_param_0];
	ld.param.u32 	%r4, [_Z13irfftshiftc2dP6float2iii_param_1];
	ld.param.u32 	%r6, [_Z13irfftshiftc2dP6float2iii_param_2];
	ld.param.u32 	%r7, [_Z13irfftshiftc2dP6float2iii_param_3];
	mov.u32 	%r8, %ntid.x;
	mov.u32 	%r9, %ctaid.x;
	mov.u32 	%r10, %tid.x;
	mad.lo.s32 	%r1, %r8, %r9, %r10;
	mov.u32 	%r11, %ntid.y;
	mov.u32 	%r12, %ctaid.y;
	mov.u32 	%r13, %tid.y;
	mad.lo.s32 	%r14, %r11, %r12, %r13;
	mov.u32 	%r15, %ntid.z;
	mov.u32 	%r16, %ctaid.z;
	mov.u32 	%r17, %tid.z;
	mad.lo.s32 	%r3, %r15, %r16, %r17;
	setp.ge.s32 	%p1, %r1, %r4;
	setp.ge.s32 	%p2, %r14, %r6;
	or.pred  	%p3, %p1, %p2;
	setp.ge.s32 	%p4, %r3, %r7;
	or.pred  	%p5, %p3, %p4;
	@%p5 bra 	$L__BB1_2;
	cvta.to.global.u64 	%rd2, %rd1;
	add.s32 	%r18, %r1, 1;
	shr.u32 	%r19, %r18, 31;
	add.s32 	%r20, %r18, %r19;
	and.b32  	%r21, %r20, 2147483646;
	sub.s32 	%r22, %r18, %r21;
	shl.b32 	%r23, %r22, 1;
	add.s32 	%r24, %r23, -1;
	shl.b32 	%r25, %r14, 1;
	not.b32 	%r26, %r25;
	and.b32  	%r27, %r26, 2;
	sub.s32 	%r28, 1, %r27;
	mul.lo.s32 	%r29, %r24, %r28;
	cvt.rn.f32.s32 	%f1, %r29;
	mad.lo.s32 	%r30, %r6, %r3, %r14;
	mad.lo.s32 	%r31, %r30, %r4, %r1;
	mul.wide.s32 	%rd3, %r31, 8;
	add.s64 	%rd4, %rd2, %rd3;
	ld.global.v2.f32 	{%f2, %f3}, [%rd4];
	mul.f32 	%f4, %f2, %f1;
	mul.f32 	%f5, %f3, %f1;
	st.global.v2.f32 	[%rd4], {%f4, %f5};
$L__BB1_2:
	ret;

}
	// .globl	_Z4mulcP6float2iiif
.visible .entry _Z4mulcP6float2iiif(
	.param .u64 .ptr .align 1 _Z4mulcP6float2iiif_param_0,
	.param .u32 _Z4mulcP6float2iiif_param_1,
	.param .u32 _Z4mulcP6float2iiif_param_2,
	.param .u32 _Z4mulcP6float2iiif_param_3,
	.param .f32 _Z4mulcP6float2iiif_param_4
)
{
	.reg .pred 	%p<6>;
	.reg .b32 	%r<20>;
	.reg .b32 	%f<6>;
	.reg .b64 	%rd<5>;

	ld.param.u64 	%rd1, [_Z4mulcP6float2iiif_param_0];
	ld.param.u32 	%r4, [_Z4mulcP6float2iiif_param_1];
	ld.param.u32 	%r6, [_Z4mulcP6float2iiif_param_2];
	ld.param.u32 	%r7, [_Z4mulcP6float2iiif_param_3];
	ld.param.f32 	%f1, [_Z4mulcP6float2iiif_param_4];
	mov.u32 	%r8, %ntid.x;
	mov.u32 	%r9, %ctaid.x;
	mov.u32 	%r10, %tid.x;
	mad.lo.s32 	%r1, %r8, %r9, %r10;
	mov.u32 	%r11, %ntid.y;
	mov.u32 	%r12, %ctaid.y;
	mov.u32 	%r13, %tid.y;
	mad.lo.s32 	%r14, %r11, %r12, %r13;
	mov.u32 	%r15, %ntid.z;
	mov.u32 	%r16, %ctaid.z;
	mov.u32 	%r17, %tid.z;
	mad.lo.s32 	%r3, %r15, %r16, %r17;
	setp.ge.s32 	%p1, %r1, %r4;
	setp.ge.s32 	%p2, %r14, %r6;
	or.pred  	%p3, %p1, %p2;
	setp.ge.s32 	%p4, %r3, %r7;
	or.pred  	%p5, %p3, %p4;
	@%p5 bra 	$L__BB2_2;
	cvta.to.global.u64 	%rd2, %rd1;
	mad.lo.s32 	%r18, %r6, %r3, %r14;
	mad.lo.s32 	%r19, %r18, %r4, %r1;
	mul.wide.s32 	%rd3, %r19, 8;
	add.s64 	%rd4, %rd2, %rd3;
	ld.global.v2.f32 	{%f2, %f3}, [%rd4];
	mul.f32 	%f4, %f1, %f2;
	mul.f32 	%f5, %f1, %f3;
	st.global.v2.f32 	[%rd4], {%f4, %f5};
$L__BB2_2:
	ret;

}


// ===== COMPILED SASS (sm_100) =====

	.target	sm_100

	.elftype	@"ET_EXEC"


//--------------------- .note.nv.tkinfo           --------------------------
	.section	.note.nv.tkinfo,"",@"SHT_NOTE"
	.sectionflags	@"SHF_NOTE_NV_TKINFO"
	.tkinfo
        /*0018*/ 	.word	0x00000002
        /*0030*/ 	.string	""
        /*0030*/ 	.string	"ptxas"
        /*0030*/ 	.string	"Cuda compilation tools, release 13.0, V13.0.88"
        /*0030*/ 	.string	"Build cuda_13.0.r13.0/compiler.36424714_0"
        /*0030*/ 	.string	"-arch sm_100 -m 64 "



//--------------------- .note.nv.cuinfo           --------------------------
	.section	.note.nv.cuinfo,"",@"SHT_NOTE"
	.sectionflags	@"SHF_NOTE_NV_CUINFO"
        /*0018*/ 	.short	0x0002
        /*001a*/ 	.short	0x0064
        /*001c*/ 	.short	0x0082
	.zero		2


//--------------------- .nv.info                  --------------------------
	.section	.nv.info,"",@"SHT_CUDA_INFO"
	.align	4


	//----- nvinfo : EIATTR_REGCOUNT
	.align		4
        /*0000*/ 	.byte	0x04, 0x2f
        /*0002*/ 	.short	(.L_1 - .L_0)
	.align		4
.L_0:
        /*0004*/ 	.word	index@(_Z12rfftshiftc2dPfiii)
        /*0008*/ 	.word	0x0000000a


	//----- nvinfo : EIATTR_FRAME_SIZE
	.align		4
.L_1:
        /*000c*/ 	.byte	0x04, 0x11
        /*000e*/ 	.short	(.L_3 - .L_2)
	.align		4
.L_2:
        /*0010*/ 	.word	index@(_Z12rfftshiftc2dPfiii)
        /*0014*/ 	.word	0x00000000


	//----- nvinfo : EIATTR_REGCOUNT
	.align		4
.L_3:
        /*0018*/ 	.byte	0x04, 0x2f
        /*001a*/ 	.short	(.L_5 - .L_4)
	.align		4
.L_4:
        /*001c*/ 	.word	index@(_Z13irfftshiftc2dP6float2iii)
        /*0020*/ 	.word	0x0000000a


	//----- nvinfo : EIATTR_FRAME_SIZE
	.align		4
.L_5:
        /*0024*/ 	.byte	0x04, 0x11
        /*0026*/ 	.short	(.L_7 - .L_6)
	.align		4
.L_6:
        /*0028*/ 	.word	index@(_Z13irfftshiftc2dP6float2iii)
        /*002c*/ 	.word	0x00000000


	//----- nvinfo : EIATTR_REGCOUNT
	.align		4
.L_7:
        /*0030*/ 	.byte	0x04, 0x2f
        /*0032*/ 	.short	(.L_9 - .L_8)
	.align		4
.L_8:
        /*0034*/ 	.word	index@(_Z4mulcP6float2iiif)
        /*0038*/ 	.word	0x0000000a


	//----- nvinfo : EIATTR_FRAME_SIZE
	.align		4
.L_9:
        /*003c*/ 	.byte	0x04, 0x11
        /*003e*/ 	.short	(.L_11 - .L_10)
	.align		4
.L_10:
        /*0040*/ 	.word	index@(_Z4mulcP6float2iiif)
        /*0044*/ 	.word	0x00000000


	//----- nvinfo : EIATTR_MIN_STACK_SIZE
	.align		4
.L_11:
        /*0048*/ 	.byte	0x04, 0x12
        /*004a*/ 	.short	(.L_13 - .L_12)
	.align		4
.L_12:
        /*004c*/ 	.word	index@(_Z4mulcP6float2iiif)
        /*0050*/ 	.word	0x00000000


	//----- nvinfo : EIATTR_MIN_STACK_SIZE
	.align		4
.L_13:
        /*0054*/ 	.byte	0x04, 0x12
        /*0056*/ 	.short	(.L_15 - .L_14)
	.align		4
.L_14:
        /*0058*/ 	.word	index@(_Z13irfftshiftc2dP6float2iii)
        /*005c*/ 	.word	0x00000000


	//----- nvinfo : EIATTR_MIN_STACK_SIZE
	.align		4
.L_15:
        /*0060*/ 	.byte	0x04, 0x12
        /*0062*/ 	.short	(.L_17 - .L_16)
	.align		4
.L_16:
        /*0064*/ 	.word	index@(_Z12rfftshiftc2dPfiii)
        /*0068*/ 	.word	0x00000000
.L_17:


//--------------------- .nv.compat                --------------------------
	.section	.nv.compat,"",@"SHT_CUDA_COMPAT_INFO"
	.align	4
        /*0000*/ 	.byte	0x02, 0x09, 0x00, 0x00, 0x02, 0x02, 0x01, 0x00, 0x02, 0x05, 0x05, 0x00, 0x03, 0x07, 0x01, 0x01
        /*0010*/ 	.byte	0x02, 0x03, 0x00, 0x00, 0x02, 0x06, 0x01, 0x00, 0x04, 0x0b, 0x08, 0x00, 0x09, 0x00, 0x00, 0x00
        /*0020*/ 	.byte	0x00, 0x00, 0x00, 0x00


//--------------------- .nv.info._Z4mulcP6float2iiif --------------------------
	.section	.nv.info._Z4mulcP6float2iiif,"",@"SHT_CUDA_INFO"
	.sectionflags	@""
	.align	4


	//----- nvinfo : EIATTR_CUDA_API_VERSION
	.align		4
        /*0000*/ 	.byte	0x04, 0x37
        /*0002*/ 	.short	(.L_19 - .L_18)
.L_18:
        /*0004*/ 	.word	0x00000082


	//----- nvinfo : EIATTR_KPARAM_INFO
	.align		4
.L_19:
        /*0008*/ 	.byte	0x04, 0x17
        /*000a*/ 	.short	(.L_21 - .L_20)
.L_20:
        /*000c*/ 	.word	0x00000000
        /*0010*/ 	.short	0x0004
        /*0012*/ 	.short	0x0014
        /*0014*/ 	.byte	0x00, 0xf0, 0x11, 0x00


	//----- nvinfo : EIATTR_KPARAM_INFO
	.align		4
.L_21:
        /*0018*/ 	.byte	0x04, 0x17
        /*001a*/ 	.short	(.L_23 - .L_22)
.L_22:
        /*001c*/ 	.word	0x00000000
        /*0020*/ 	.short	0x0003
        /*0022*/ 	.short	0x0010
        /*0024*/ 	.byte	0x00, 0xf0, 0x11, 0x00


	//----- nvinfo : EIATTR_KPARAM_INFO
	.align		4
.L_23:
        /*0028*/ 	.byte	0x04, 0x17
        /*002a*/ 	.short	(.L_25 - .L_24)
.L_24:
        /*002c*/ 	.word	0x00000000
        /*0030*/ 	.short	0x0002
        /*0032*/ 	.short	0x000c
        /*0034*/ 	.byte	0x00, 0xf0, 0x11, 0x00


	//----- nvinfo : EIATTR_KPARAM_INFO
	.align		4
.L_25:
        /*0038*/ 	.byte	0x04, 0x17
        /*003a*/ 	.short	(.L_27 - .L_26)
.L_26:
        /*003c*/ 	.word	0x00000000
        /*0040*/ 	.short	0x0001
        /*0042*/ 	.short	0x0008
        /*0044*/ 	.byte	0x00, 0xf0, 0x11, 0x00


	//----- nvinfo : EIATTR_KPARAM_INFO
	.align		4
.L_27:
        /*0048*/ 	.byte	0x04, 0x17
        /*004a*/ 	.short	(.L_29 - .L_28)
.L_28:
        /*004c*/ 	.word	0x00000000
        /*0050*/ 	.short	0x0000
        /*0052*/ 	.short	0x0000
        /*0054*/ 	.byte	0x00, 0xf5, 0x21, 0x00


	//----- nvinfo : EIATTR_SPARSE_MMA_MASK
	.align		4
.L_29:
        /*0058*/ 	.byte	0x03, 0x50
        /*005a*/ 	.short	0x0000


	//----- nvinfo : EIATTR_MAXREG_COUNT
	.align		4
        /*005c*/ 	.byte	0x03, 0x1b
        /*005e*/ 	.short	0x00ff


	//----- nvinfo : EIATTR_MERCURY_ISA_VERSION
	.align		4
        /*0060*/ 	.byte	0x03, 0x5f
        /*0062*/ 	.short	0x0101


	//----- nvinfo : EIATTR_VRC_CTA_INIT_COUNT
	.align		4
        /*0064*/ 	.byte	0x02, 0x4a
	.zero		1
	.zero		1


	//----- nvinfo : EIATTR_EXIT_INSTR_OFFSETS
	.align		4
        /*0068*/ 	.byte	0x04, 0x1c
        /*006a*/ 	.short	(.L_31 - .L_30)


	//   ....[0]....
.L_30:
        /*006c*/ 	.word	0x00000120


	//   ....[1]....
        /*0070*/ 	.word	0x000001d0


	//----- nvinfo : EIATTR_CBANK_PARAM_SIZE
	.align		4
.L_31:
        /*0074*/ 	.byte	0x03, 0x19
        /*0076*/ 	.short	0x0018


	//----- nvinfo : EIATTR_PARAM_CBANK
	.align		4
        /*0078*/ 	.byte	0x04, 0x0a
        /*007a*/ 	.short	(.L_33 - .L_32)
	.align		4
.L_32:
        /*007c*/ 	.word	index@(.nv.constant0._Z4mulcP6float2iiif)
        /*0080*/ 	.short	0x0380
        /*0082*/ 	.short	0x0018


	//----- nvinfo : EIATTR_SW_WAR
	.align		4
.L_33:
        /*0084*/ 	.byte	0x04, 0x36
        /*0086*/ 	.short	(.L_35 - .L_34)
.L_34:
        /*0088*/ 	.word	0x00000008
.L_35:


//--------------------- .nv.info._Z13irfftshiftc2dP6float2iii --------------------------
	.section	.nv.info._Z13irfftshiftc2dP6float2iii,"",@"SHT_CUDA_INFO"
	.sectionflags	@""
	.align	4


	//----- nvinfo : EIATTR_CUDA_API_VERSION
	.align		4
        /*0000*/ 	.byte	0x04, 0x37
        /*0002*/ 	.short	(.L_37 - .L_36)
.L_36:
        /*0004*/ 	.word	0x00000082


	//----- nvinfo : EIATTR_KPARAM_INFO
	.align		4
.L_37:
        /*0008*/ 	.byte	0x04, 0x17
        /*000a*/ 	.short	(.L_39 - .L_38)
.L_38:
        /*000c*/ 	.word	0x00000000
        /*0010*/ 	.short	0x0003
        /*0012*/ 	.short	0x0010
        /*0014*/ 	.byte	0x00, 0xf0, 0x11, 0x00


	//----- nvinfo : EIATTR_KPARAM_INFO
	.align		4
.L_39:
        /*0018*/ 	.byte	0x04, 0x17
        /*001a*/ 	.short	(.L_41 - .L_40)
.L_40:
        /*001c*/ 	.word	0x00000000
        /*0020*/ 	.short	0x0002
        /*0022*/ 	.short	0x000c
        /*0024*/ 	.byte	0x00, 0xf0, 0x11, 0x00


	//----- nvinfo : EIATTR_KPARAM_INFO
	.align		4
.L_41:
        /*0028*/ 	.byte	0x04, 0x17
        /*002a*/ 	.short	(.L_43 - .L_42)
.L_42:
        /*002c*/ 	.word	0x00000000
        /*0030*/ 	.short	0x0001
        /*0032*/ 	.short	0x0008
        /*0034*/ 	.byte	0x00, 0xf0, 0x11, 0x00


	//----- nvinfo : EIATTR_KPARAM_INFO
	.align		4
.L_43:
        /*0038*/ 	.byte	0x04, 0x17
        /*003a*/ 	.short	(.L_45 - .L_44)
.L_44:
        /*003c*/ 	.word	0x00000000
        /*0040*/ 	.short	0x0000
        /*0042*/ 	.short	0x0000
        /*0044*/ 	.byte	0x00, 0xf5, 0x21, 0x00


	//----- nvinfo : EIATTR_SPARSE_MMA_MASK
	.align		4
.L_45:
        /*0048*/ 	.byte	0x03, 0x50
        /*004a*/ 	.short	0x0000


	//----- nvinfo : EIATTR_MAXREG_COUNT
	.align		4
        /*004c*/ 	.byte	0x03, 0x1b
        /*004e*/ 	.short	0x00ff


	//----- nvinfo : EIATTR_MERCURY_ISA_VERSION
	.align		4
        /*0050*/ 	.byte	0x03, 0x5f
        /*0052*/ 	.short	0x0101


	//----- nvinfo : EIATTR_VRC_CTA_INIT_COUNT
	.align		4
        /*0054*/ 	.byte	0x02, 0x4a
	.zero		1
	.zero		1


	//----- nvinfo : EIATTR_EXIT_INSTR_OFFSETS
	.align		4
        /*0058*/ 	.byte	0x04, 0x1c
        /*005a*/ 	.short	(.L_47 - .L_46)


	//   ....[0]....
.L_46:
        /*005c*/ 	.word	0x00000120


	//   ....[1]....
        /*0060*/ 	.word	0x00000260


	//----- nvinfo : EIATTR_CBANK_PARAM_SIZE
	.align		4
.L_47:
        /*0064*/ 	.byte	0x03, 0x19
        /*0066*/ 	.short	0x0014


	//----- nvinfo : EIATTR_PARAM_CBANK
	.align		4
        /*0068*/ 	.byte	0x04, 0x0a
        /*006a*/ 	.short	(.L_49 - .L_48)
	.align		4
.L_48:
        /*006c*/ 	.word	index@(.nv.constant0._Z13irfftshiftc2dP6float2iii)
        /*0070*/ 	.short	0x0380
        /*0072*/ 	.short	0x0014


	//----- nvinfo : EIATTR_SW_WAR
	.align		4
.L_49:
        /*0074*/ 	.byte	0x04, 0x36
        /*0076*/ 	.short	(.L_51 - .L_50)
.L_50:
        /*0078*/ 	.word	0x00000008
.L_51:


//--------------------- .nv.info._Z12rfftshiftc2dPfiii --------------------------
	.section	.nv.info._Z12rfftshiftc2dPfiii,"",@"SHT_CUDA_INFO"
	.sectionflags	@""
	.align	4


	//----- nvinfo : EIATTR_CUDA_API_VERSION
	.align		4
        /*0000*/ 	.byte	0x04, 0x37
        /*0002*/ 	.short	(.L_53 - .L_52)
.L_52:
        /*0004*/ 	.word	0x00000082


	//----- nvinfo : EIATTR_KPARAM_INFO
	.align		4
.L_53:
        /*0008*/ 	.byte	0x04, 0x17
        /*000a*/ 	.short	(.L_55 - .L_54)
.L_54:
        /*000c*/ 	.word	0x00000000
        /*0010*/ 	.short	0x0003
        /*0012*/ 	.short	0x0010
        /*0014*/ 	.byte	0x00, 0xf0, 0x11, 0x00


	//----- nvinfo : EIATTR_KPARAM_INFO
	.align		4
.L_55:
        /*0018*/ 	.byte	0x04, 0x17
        /*001a*/ 	.short	(.L_57 - .L_56)
.L_56:
        /*001c*/ 	.word	0x00000000
        /*0020*/ 	.short	0x0002
        /*0022*/ 	.short	0x000c
        /*0024*/ 	.byte	0x00, 0xf0, 0x11, 0x00


	//----- nvinfo : EIATTR_KPARAM_INFO
	.align		4
.L_57:
        /*0028*/ 	.byte	0x04, 0x17
        /*002a*/ 	.short	(.L_59 - .L_58)
.L_58:
        /*002c*/ 	.word	0x00000000
        /*0030*/ 	.short	0x0001
        /*0032*/ 	.short	0x0008
        /*0034*/ 	.byte	0x00, 0xf0, 0x11, 0x00


	//----- nvinfo : EIATTR_KPARAM_INFO
	.align		4
.L_59:
        /*0038*/ 	.byte	0x04, 0x17
        /*003a*/ 	.short	(.L_61 - .L_60)
.L_60:
        /*003c*/ 	.word	0x00000000
        /*0040*/ 	.short	0x0000
        /*0042*/ 	.short	0x0000
        /*0044*/ 	.byte	0x00, 0xf5, 0x21, 0x00


	//----- nvinfo : EIATTR_SPARSE_MMA_MASK
	.align		4
.L_61:
        /*0048*/ 	.byte	0x03, 0x50
        /*004a*/ 	.short	0x0000


	//----- nvinfo : EIATTR_MAXREG_COUNT
	.align		4
        /*004c*/ 	.byte	0x03, 0x1b
        /*004e*/ 	.short	0x00ff


	//----- nvinfo : EIATTR_MERCURY_ISA_VERSION
	.align		4
        /*0050*/ 	.byte	0x03, 0x5f
        /*0052*/ 	.short	0x0101


	//----- nvinfo : EIATTR_VRC_CTA_INIT_COUNT
	.align		4
        /*0054*/ 	.byte	0x02, 0x4a
	.zero		1
	.zero		1


	//----- nvinfo : EIATTR_EXIT_INSTR_OFFSETS
	.align		4
        /*0058*/ 	.byte	0x04, 0x1c
        /*005a*/ 	.short	(.L_63 - .L_62)


	//   ....[0]....
.L_62:
        /*005c*/ 	.word	0x00000120


	//   ....[1]....
        /*0060*/ 	.word	0x00000260


	//----- nvinfo : EIATTR_CBANK_PARAM_SIZE
	.align		4
.L_63:
        /*0064*/ 	.byte	0x03, 0x19
        /*0066*/ 	.short	0x0014


	//----- nvinfo : EIATTR_PARAM_CBANK
	.align		4
        /*0068*/ 	.byte	0x04, 0x0a
        /*006a*/ 	.short	(.L_65 - .L_64)
	.align		4
.L_64:
        /*006c*/ 	.word	index@(.nv.constant0._Z12rfftshiftc2dPfiii)
        /*0070*/ 	.short	0x0380
        /*0072*/ 	.short	0x0014


	//----- nvinfo : EIATTR_SW_WAR
	.align		4
.L_65:
        /*0074*/ 	.byte	0x04, 0x36
        /*0076*/ 	.short	(.L_67 - .L_66)
.L_66:
        /*0078*/ 	.word	0x00000008
.L_67:


//--------------------- .nv.callgraph             --------------------------
	.section	.nv.callgraph,"",@"SHT_CUDA_CALLGRAPH"
	.align	4
	.sectionentsize	8
	.align		4
        /*0000*/ 	.word	0x00000000
	.align		4
        /*0004*/ 	.word	0xffffffff
	.align		4
        /*0008*/ 	.word	0x00000000
	.align		4
        /*000c*/ 	.word	0xfffffffe
	.align		4
        /*0010*/ 	.word	0x00000000
	.align		4
        /*0014*/ 	.word	0xfffffffd
	.align		4
        /*0018*/ 	.word	0x00000000
	.align		4
        /*001c*/ 	.word	0xfffffffc


//--------------------- .text._Z4mulcP6float2iiif --------------------------
	.section	.text._Z4mulcP6float2iiif,"ax",@progbits
	.align	128
        .global         _Z4mulcP6float2iiif
        .type           _Z4mulcP6float2iiif,@function
        .size           _Z4mulcP6float2iiif,(.L_x_3 - _Z4mulcP6float2iiif)
        .other          _Z4mulcP6float2iiif,@"STO_CUDA_ENTRY STV_DEFAULT"
_Z4mulcP6float2iiif:
.text._Z4mulcP6float2iiif:
[----:B------:R-:W-:Y:S01]  /*0000*/  LDC R1, c[0x0][0x37c] ;  /* 0x0000df00ff017b82 */ /* 0x000fe20000000800 */
[----:B------:R-:W0:Y:S01]  /*0010*/  S2R R4, SR_CTAID.Y ;  /* 0x0000000000047919 */ /* 0x000e220000002600 */
[----:B------:R-:W1:Y:S01]  /*0020*/  LDCU UR4, c[0x0][0x360] ;  /* 0x00006c00ff0477ac */ /* 0x000e620008000800 */
[----:B------:R-:W0:Y:S01]  /*0030*/  S2R R5, SR_TID.Y ;  /* 0x0000000000057919 */ /* 0x000e220000002200 */
[----:B------:R-:W0:Y:S01]  /*0040*/  LDCU UR5, c[0x0][0x364] ;  /* 0x00006c80ff0577ac */ /* 0x000e220008000800 */
[----:B------:R-:W1:Y:S01]  /*0050*/  S2R R0, SR_CTAID.X ;  /* 0x0000000000007919 */ /* 0x000e620000002500 */
[----:B------:R-:W2:Y:S01]  /*0060*/  LDCU.64 UR8, c[0x0][0x388] ;  /* 0x00007100ff0877ac */ /* 0x000ea20008000a00 */
[----:B------:R-:W1:Y:S01]  /*0070*/  S2R R3, SR_TID.X ;  /* 0x0000000000037919 */ /* 0x000e620000002100 */
[----:B------:R-:W3:Y:S01]  /*0080*/  LDCU UR6, c[0x0][0x368] ;  /* 0x00006d00ff0677ac */ /* 0x000ee20008000800 */
[----:B------:R-:W3:Y:S01]  /*0090*/  S2R R2, SR_CTAID.Z ;  /* 0x0000000000027919 */ /* 0x000ee20000002700 */
[----:B------:R-:W4:Y:S01]  /*00a0*/  LDCU UR7, c[0x0][0x390] ;  /* 0x00007200ff0777ac */ /* 0x000f220008000800 */
[----:B------:R-:W3:Y:S01]  /*00b0*/  S2R R7, SR_TID.Z ;  /* 0x0000000000077919 */ /* 0x000ee20000002300 */
[----:B0-----:R-:W-:-:S05]  /*00c0*/  IMAD R4, R4, UR5, R5 ;  /* 0x0000000504047c24 */ /* 0x001fca000f8e0205 */
[----:B--2---:R-:W-:Y:S01]  /*00d0*/  ISETP.GE.AND P0, PT, R4, UR9, PT ;  /* 0x0000000904007c0c */ /* 0x004fe2000bf06270 */
[----:B-1----:R-:W-:-:S05]  /*00e0*/  IMAD R0, R0, UR4, R3 ;  /* 0x0000000400007c24 */ /* 0x002fca000f8e0203 */
[----:B------:R-:W-:Y:S01]  /*00f0*/  ISETP.GE.OR P0, PT, R0, UR8, P0 ;  /* 0x0000000800007c0c */ /* 0x000fe20008706670 */
[----:B---3--:R-:W-:-:S05]  /*0100*/  IMAD R5, R2, UR6, R7 ;  /* 0x0000000602057c24 */ /* 0x008fca000f8e0207 */
[----:B----4-:R-:W-:-:S13]  /*0110*/  ISETP.GE.OR P0, PT, R5, UR7, P0 ;  /* 0x0000000705007c0c */ /* 0x010fda0008706670 */
[----:B------:R-:W-:Y:S05]  /*0120*/  @P0 EXIT ;  /* 0x000000000000094d */ /* 0x000fea0003800000 */
[----:B------:R-:W0:Y:S01]  /*0130*/  LDC.64 R2, c[0x0][0x380] ;  /* 0x0000e000ff027b82 */ /* 0x000e220000000a00 */
[----:B------:R-:W1:Y:S01]  /*0140*/  LDCU.64 UR4, c[0x0][0x358] ;  /* 0x00006b00ff0477ac */ /* 0x000e620008000a00 */
[----:B------:R-:W-:Y:S01]  /*0150*/  IMAD R5, R5, UR9, R4 ;  /* 0x0000000905057c24 */ /* 0x000fe2000f8e0204 */
[----:B------:R-:W2:Y:S03]  /*0160*/  LDCU UR6, c[0x0][0x394] ;  /* 0x00007280ff0677ac */ /* 0x000ea60008000800 */
[----:B------:R-:W-:-:S04]  /*0170*/  IMAD R5, R5, UR8, R0 ;  /* 0x0000000805057c24 */ /* 0x000fc8000f8e0200 */
[----:B0-----:R-:W-:-:S05]  /*0180*/  IMAD.WIDE R2, R5, 0x8, R2 ;  /* 0x0000000805027825 */ /* 0x001fca00078e0202 */
[----:B-1----:R-:W2:Y:S02]  /*0190*/  LDG.E.64 R4, desc[UR4][R2.64] ;  /* 0x0000000402047981 */ /* 0x002ea4000c1e1b00 */
[----:B--2---:R-:W-:Y:S01]  /*01a0*/  FMUL R4, R4, UR6 ;  /* 0x0000000604047c20 */ /* 0x004fe20008400000 */
[----:B------:R-:W-:-:S05]  /*01b0*/  FMUL R5, R5, UR6 ;  /* 0x0000000605057c20 */ /* 0x000fca0008400000 */
[----:B------:R-:W-:Y:S01]  /*01c0*/  STG.E.64 desc[UR4][R2.64], R4 ;  /* 0x0000000402007986 */ /* 0x000fe2000c101b04 */
[----:B------:R-:W-:Y:S05]  /*01d0*/  EXIT ;  /* 0x000000000000794d */ /* 0x000fea0003800000 */
.L_x_0:
[----:B------:R-:W-:-:S00]  /*01e0*/  BRA `(.L_x_0) ;  /* 0xfffffffc00fc7947 */ /* 0x000fc0000383ffff */
[----:B------:R-:W-:-:S00]  /*01f0*/  NOP ;  /* 0x0000000000007918 */ /* 0x000fc00000000000 */
        /* <DEDUP_REMOVED lines=8> */
.L_x_3:


//--------------------- .text._Z13irfftshiftc2dP6float2iii --------------------------
	.section	.text._Z13irfftshiftc2dP6float2iii,"ax",@progbits
	.align	128
        .global         _Z13irfftshiftc2dP6float2iii
        .type           _Z13irfftshiftc2dP6float2iii,@function
        .size           _Z13irfftshiftc2dP6float2iii,(.L_x_4 - _Z13irfftshiftc2dP6float2iii)
        .other          _Z13irfftshiftc2dP6float2iii,@"STO_CUDA_ENTRY STV_DEFAULT"
_Z13irfftshiftc2dP6float2iii:
.text._Z13irfftshiftc2dP6float2iii:
        /* <DEDUP_REMOVED lines=21> */
[----:B------:R-:W-:-:S04]  /*0150*/  IMAD R5, R5, UR9, R4 ;  /* 0x0000000905057c24 */ /* 0x000fc8000f8e0204 */
[----:B------:R-:W-:-:S04]  /*0160*/  IMAD R5, R5, UR8, R0 ;  /* 0x0000000805057c24 */ /* 0x000fc8000f8e0200 */
[----:B0-----:R-:W-:-:S05]  /*0170*/  IMAD.WIDE R2, R5, 0x8, R2 ;  /* 0x0000000805027825 */ /* 0x001fca00078e0202 */
[----:B-1----:R-:W2:Y:S01]  /*0180*/  LDG.E.64 R6, desc[UR4][R2.64] ;  /* 0x0000000402067981 */ /* 0x002ea2000c1e1b00 */
[----:B------:R-:W-:Y:S02]  /*0190*/  IADD3 R0, PT, PT, R0, 0x1, RZ ;  /* 0x0000000100007810 */ /* 0x000fe40007ffe0ff */
[----:B------:R-:W-:Y:S02]  /*01a0*/  SHF.L.U32 R4, R4, 0x1, RZ ;  /* 0x0000000104047819 */ /* 0x000fe400000006ff */
[----:B------:R-:W-:Y:S02]  /*01b0*/  LEA.HI R5, R0, R0, RZ, 0x1 ;  /* 0x0000000000057211 */ /* 0x000fe400078f08ff */
[----:B------:R-:W-:Y:S02]  /*01c0*/  LOP3.LUT R4, R4, 0x2, RZ, 0xc, !PT ;  /* 0x0000000204047812 */ /* 0x000fe400078e0cff */
[----:B------:R-:W-:Y:S02]  /*01d0*/  LOP3.LUT R5, R5, 0x7ffffffe, RZ, 0xc0, !PT ;  /* 0x7ffffffe05057812 */ /* 0x000fe400078ec0ff */
[----:B------:R-:W-:-:S02]  /*01e0*/  IADD3 R4, PT, PT, -R4, 0x1, RZ ;  /* 0x0000000104047810 */ /* 0x000fc40007ffe1ff */
[----:B------:R-:W-:-:S04]  /*01f0*/  IADD3 R5, PT, PT, R0, -R5, RZ ;  /* 0x8000000500057210 */ /* 0x000fc80007ffe0ff */
[----:B------:R-:W-:-:S05]  /*0200*/  LEA R5, R5, 0xffffffff, 0x1 ;  /* 0xffffffff05057811 */ /* 0x000fca00078e08ff */
[----:B------:R-:W-:-:S05]  /*0210*/  IMAD R4, R5, R4, RZ ;  /* 0x0000000405047224 */ /* 0x000fca00078e02ff */
[----:B------:R-:W-:-:S05]  /*0220*/  I2FP.F32.S32 R4, R4 ;  /* 0x0000000400047245 */ /* 0x000fca0000201400 */
[C---:B--2---:R-:W-:Y:S01]  /*0230*/  FMUL R6, R4.reuse, R6 ;  /* 0x0000000604067220 */ /* 0x044fe20000400000 */
[----:B------:R-:W-:-:S05]  /*0240*/  FMUL R7, R4, R7 ;  /* 0x0000000704077220 */ /* 0x000fca0000400000 */
[----:B------:R-:W-:Y:S01]  /*0250*/  STG.E.64 desc[UR4][R2.64], R6 ;  /* 0x0000000602007986 */ /* 0x000fe2000c101b04 */
[----:B------:R-:W-:Y:S05]  /*0260*/  EXIT ;  /* 0x000000000000794d */ /* 0x000fea0003800000 */
.L_x_1:
        /* <DEDUP_REMOVED lines=9> */
.L_x_4:


//--------------------- .text._Z12rfftshiftc2dPfiii --------------------------
	.section	.text._Z12rfftshiftc2dPfiii,"ax",@progbits
	.align	128
        .global         _Z12rfftshiftc2dPfiii
        .type           _Z12rfftshiftc2dPfiii,@function
        .size           _Z12rfftshiftc2dPfiii,(.L_x_5 - _Z12rfftshiftc2dPfiii)
        .other          _Z12rfftshiftc2dPfiii,@"STO_CUDA_ENTRY STV_DEFAULT"
_Z12rfftshiftc2dPfiii:
.text._Z12rfftshiftc2dPfiii:
        /* <DEDUP_REMOVED lines=24> */
[----:B-1----:R-:W2:Y:S01]  /*0180*/  LDG.E R7, desc[UR4][R2.64] ;  /* 0x0000000402077981 */ /* 0x002ea2000c1e1900 */
[----:B------:R-:W-:Y:S02]  /*0190*/  IADD3 R0, PT, PT, R0, 0x1, RZ ;  /* 0x0000000100007810 */ /* 0x000fe40007ffe0ff */
[----:B------:R-:W-:Y:S02]  /*01a0*/  SHF.L.U32 R4, R4, 0x1, RZ ;  /* 0x0000000104047819 */ /* 0x000fe400000006ff */
[----:B------:R-:W-:Y:S02]  /*01b0*/  LEA.HI R5, R0, R0, RZ, 0x1 ;  /* 0x0000000000057211 */ /* 0x000fe400078f08ff */
[----:B------:R-:W-:Y:S02]  /*01c0*/  LOP3.LUT R4, R4, 0x2, RZ, 0xc, !PT ;  /* 0x0000000204047812 */ /* 0x000fe400078e0cff */
[----:B------:R-:W-:Y:S02]  /*01d0*/  LOP3.LUT R5, R5, 0x7ffffffe, RZ, 0xc0, !PT ;  /* 0x7ffffffe05057812 */ /* 0x000fe400078ec0ff */
[----:B------:R-:W-:-:S02]  /*01e0*/  IADD3 R4, PT, PT, -R4, 0x1, RZ ;  /* 0x0000000104047810 */ /* 0x000fc40007ffe1ff */
[----:B------:R-:W-:Y:S01]  /*01f0*/  IADD3 R5, PT, PT, R0, -R5, RZ ;  /* 0x8000000500057210 */ /* 0x000fe20007ffe0ff */
[----:B------:R-:W-:-:S05]  /*0200*/  HFMA2 R0, -RZ, RZ, 0, 5.9604644775390625e-08 ;  /* 0x00000001ff007431 */ /* 0x000fca00000001ff */
[----:B------:R-:W-:-:S04]  /*0210*/  IMAD R5, R5, -0x2, R0 ;  /* 0xfffffffe05057824 */ /* 0x000fc800078e0200 */
[----:B------:R-:W-:-:S05]  /*0220*/  IMAD R4, R5, R4, RZ ;  /* 0x0000000405047224 */ /* 0x000fca00078e02ff */
[----:B------:R-:W-:-:S05]  /*0230*/  I2FP.F32.S32 R4, R4 ;  /* 0x0000000400047245 */ /* 0x000fca0000201400 */
[----:B--2---:R-:W-:-:S05]  /*0240*/  FMUL R7, R4, R7 ;  /* 0x0000000704077220 */ /* 0x004fca0000400000 */
[----:B------:R-:W-:Y:S01]  /*0250*/  STG.E desc[UR4][R2.64], R7 ;  /* 0x0000000702007986 */ /* 0x000fe2000c101904 */
[----:B------:R-:W-:Y:S05]  /*0260*/  EXIT ;  /* 0x000000000000794d */ /* 0x000fea0003800000 */
.L_x_2:
        /* <DEDUP_REMOVED lines=9> */
.L_x_5:


//--------------------- .nv.shared.reserved.0     --------------------------
	.section	.nv.shared.reserved.0,"aw",@nobits
	.weak		__nv_reservedSMEM_offset_0_alias
	.size		__nv_reservedSMEM_offset_0_alias, 0, 64
	.other		__nv_reservedSMEM_offset_0_alias,@"STO_CUDA_RESERVED_SHARED STV_DEFAULT"
__nv_reservedSMEM_offset_0_alias:
	.zero		0
	.zero		64


//--------------------- .nv.constant0._Z4mulcP6float2iiif --------------------------
	.section	.nv.constant0._Z4mulcP6float2iiif,"a",@progbits
	.sectionflags	@""
	.align	4
.nv.constant0._Z4mulcP6float2iiif:
	.zero		920


//--------------------- .nv.constant0._Z13irfftshiftc2dP6float2iii --------------------------
	.section	.nv.constant0._Z13irfftshiftc2dP6float2iii,"a",@progbits
	.sectionflags	@""
	.align	4
.nv.constant0._Z13irfftshiftc2dP6float2iii:
	.zero		916


//--------------------- .nv.constant0._Z12rfftshiftc2dPfiii --------------------------
	.section	.nv.constant0._Z12rfftshiftc2dPfiii,"a",@progbits
	.sectionflags	@""
	.align	4
.nv.constant0._Z12rfftshiftc2dPfiii:
	.zero		916


//--------------------- SYMBOLS --------------------------

	.type		.nv.reservedSmem.offset0,@object
	.size		.nv.reservedSmem.offset0,0x4
